	.headerflags	@"EF_CUDA_TEXMODE_UNIFIED EF_CUDA_64BIT_ADDRESS EF_CUDA_ACCELERATORS EF_CUDA_SM90 EF_CUDA_VIRTUAL_SM(EF_CUDA_SM90)"
	.elftype	@"ET_EXEC"


//--------------------- .nv.info                  --------------------------
	.section	.nv.info,"",@"SHT_CUDA_INFO"
	.align	4


	//----- nvinfo : EIATTR_REGCOUNT
	.align		4
        /*0000*/ 	.byte	0x04, 0x2f
        /*0002*/ 	.short	(.L_1 - .L_0)
	.align		4
.L_0:
        /*0004*/ 	.word	index@(triton_poi_fused__to_copy_arange_clamp_mul_sub_31)
        /*0008*/ 	.word	0x0000000c


	//----- nvinfo : EIATTR_MIN_STACK_SIZE
	.align		4
.L_1:
        /*000c*/ 	.byte	0x04, 0x12
        /*000e*/ 	.short	(.L_3 - .L_2)
	.align		4
.L_2:
        /*0010*/ 	.word	index@(triton_poi_fused__to_copy_arange_clamp_mul_sub_31)
        /*0014*/ 	.word	0x00000000


	//----- nvinfo : EIATTR_FRAME_SIZE
	.align		4
.L_3:
        /*0018*/ 	.byte	0x04, 0x11
        /*001a*/ 	.short	(.L_5 - .L_4)
	.align		4
.L_4:
        /*001c*/ 	.word	index@(triton_poi_fused__to_copy_arange_clamp_mul_sub_31)
        /*0020*/ 	.word	0x00000000


	//----- nvinfo : EIATTR_MIN_STACK_SIZE
	.align		4
.L_5:
        /*0024*/ 	.byte	0x04, 0x12
        /*0026*/ 	.short	(.L_7 - .L_6)
	.align		4
.L_6:
        /*0028*/ 	.word	index@(triton_poi_fused__to_copy_arange_clamp_mul_sub_31)
        /*002c*/ 	.word	0x00000000
.L_7:


//--------------------- .nv.info.triton_poi_fused__to_copy_arange_clamp_mul_sub_31 --------------------------
	.section	.nv.info.triton_poi_fused__to_copy_arange_clamp_mul_sub_31,"",@"SHT_CUDA_INFO"
	.sectionflags	@""
	.align	4


	//----- nvinfo : EIATTR_CUDA_API_VERSION
	.align		4
        /*0000*/ 	.byte	0x04, 0x37
        /*0002*/ 	.short	(.L_9 - .L_8)
.L_8:
        /*0004*/ 	.word	0x0000007c


	//----- nvinfo : EIATTR_KPARAM_INFO
	.align		4
.L_9:
        /*0008*/ 	.byte	0x04, 0x17
        /*000a*/ 	.short	(.L_11 - .L_10)
.L_10:
        /*000c*/ 	.word	0x00000000
        /*0010*/ 	.short	0x0001
        /*0012*/ 	.short	0x0008
        /*0014*/ 	.byte	0x00, 0xf0, 0x11, 0x00


	//----- nvinfo : EIATTR_KPARAM_INFO
	.align		4
.L_11:
        /*0018*/ 	.byte	0x04, 0x17
        /*001a*/ 	.short	(.L_13 - .L_12)
.L_12:
        /*001c*/ 	.word	0x00000000
        /*0020*/ 	.short	0x0000
        /*0022*/ 	.short	0x0000
        /*0024*/ 	.byte	0x00, 0xf4, 0x21, 0x00


	//----- nvinfo : EIATTR_SPARSE_MMA_MASK
	.align		4
.L_13:
        /*0028*/ 	.byte	0x03, 0x50
        /*002a*/ 	.short	0x0000


	//----- nvinfo : EIATTR_MAXREG_COUNT
	.align		4
        /*002c*/ 	.byte	0x03, 0x1b
        /*002e*/ 	.short	0x00ff


	//----- nvinfo : EIATTR_EXIT_INSTR_OFFSETS
	.align		4
        /*0030*/ 	.byte	0x04, 0x1c
        /*0032*/ 	.short	(.L_15 - .L_14)


	//   ....[0]....
.L_14:
        /*0034*/ 	.word	0x00000160


	//   ....[1]....
        /*0038*/ 	.word	0x00000190


	//----- nvinfo : EIATTR_REQNTID
	.align		4
.L_15:
        /*003c*/ 	.byte	0x04, 0x10
        /*003e*/ 	.short	(.L_17 - .L_16)
.L_16:
        /*0040*/ 	.word	0x00000020
        /*0044*/ 	.word	0x00000001
        /*0048*/ 	.word	0x00000001


	//----- nvinfo : EIATTR_CBANK_PARAM_SIZE
	.align		4
.L_17:
        /*004c*/ 	.byte	0x03, 0x19
        /*004e*/ 	.short	0x000c


	//----- nvinfo : EIATTR_PARAM_CBANK
	.align		4
        /*0050*/ 	.byte	0x04, 0x0a
        /*0052*/ 	.short	(.L_19 - .L_18)
	.align		4
.L_18:
        /*0054*/ 	.word	index@(.nv.constant0.triton_poi_fused__to_copy_arange_clamp_mul_sub_31)
        /*0058*/ 	.short	0x0210
        /*005a*/ 	.short	0x000c


	//----- nvinfo : EIATTR_SW_WAR
	.align		4
.L_19:
        /*005c*/ 	.byte	0x04, 0x36
        /*005e*/ 	.short	(.L_21 - .L_20)
.L_20:
        /*0060*/ 	.word	0x00000008
.L_21:


//--------------------- .nv.callgraph             --------------------------
	.section	.nv.callgraph,"",@"SHT_CUDA_CALLGRAPH"
	.align	4
	.sectionentsize	8
	.align		4
        /*0000*/ 	.word	0x00000000
	.align		4
        /*0004*/ 	.word	0xffffffff
	.align		4
        /*0008*/ 	.word	0x00000000
	.align		4
        /*000c*/ 	.word	0xfffffffe
	.align		4
        /*0010*/ 	.word	0x00000000
	.align		4
        /*0014*/ 	.word	0xfffffffd
	.align		4
        /*0018*/ 	.word	0x00000000
	.align		4
        /*001c*/ 	.word	0xfffffffc


//--------------------- .text.triton_poi_fused__to_copy_arange_clamp_mul_sub_31 --------------------------
	.section	.text.triton_poi_fused__to_copy_arange_clamp_mul_sub_31,"ax",@progbits
	.align	128
        .global         triton_poi_fused__to_copy_arange_clamp_mul_sub_31
        .type           triton_poi_fused__to_copy_arange_clamp_mul_sub_31,@function
        .size           triton_poi_fused__to_copy_arange_clamp_mul_sub_31,(.L_x_1 - triton_poi_fused__to_copy_arange_clamp_mul_sub_31)
        .other          triton_poi_fused__to_copy_arange_clamp_mul_sub_31,@"STO_CUDA_ENTRY STV_DEFAULT"
triton_poi_fused__to_copy_arange_clamp_mul_sub_31:
.text.triton_poi_fused__to_copy_arange_clamp_mul_sub_31:
[----:B------:R-:W0:Y:S02]  /*0000*/  LDC R1, c[0x0][0x28] ;  /* 0x00000a00ff017b82 */ /* 0x000e240000000800 */
[----:B------:R-:W1:Y:S01]  /*0010*/  S2R R0, SR_TID.X ;  /* 0x0000000000007919 */ /* 0x000e620000002100 */
[----:B------:R-:W2:Y:S01]  /*0020*/  S2R R5, SR_CTAID.X ;  /* 0x0000000000057919 */ /* 0x000ea20000002500 */
[----:B-1----:R-:W-:-:S05]  /*0030*/  IMAD.SHL.U32 R0, R0, 0x2, RZ ;  /* 0x0000000200007824 */ /* 0x002fca00078e00ff */
[----:B------:R-:W-:-:S05]  /*0040*/  LOP3.LUT R0, R0, 0x3e, RZ, 0xc0, !PT ;  /* 0x0000003e00007812 */ /* 0x000fca00078ec0ff */
[----:B--2---:R-:W-:-:S04]  /*0050*/  IMAD R5, R5, 0x40, R0 ;  /* 0x0000004005057824 */ /* 0x004fc800078e0200 */
[C---:B------:R-:W-:Y:S01]  /*0060*/  VIADD R0, R5.reuse, 0x1 ;  /* 0x0000000105007836 */ /* 0x040fe20000000000 */
[----:B------:R-:W-:Y:S02]  /*0070*/  I2FP.F32.S32 R2, R5 ;  /* 0x0000000500027245 */ /* 0x000fe40000201400 */
[----:B------:R-:W-:Y:S02]  /*0080*/  ISETP.GE.AND P0, PT, R5, 0x40, PT ;  /* 0x000000400500780c */ /* 0x000fe40003f06270 */
[----:B------:R-:W-:Y:S01]  /*0090*/  I2FP.F32.S32 R0, R0 ;  /* 0x0000000000007245 */ /* 0x000fe20000201400 */
[----:B------:R-:W-:-:S04]  /*00a0*/  FMUL R2, R2, 0.4920634925365447998 ;  /* 0x3efbefbf02027820 */ /* 0x000fc80000400000 */
[----:B------:R-:W-:Y:S01]  /*00b0*/  FMUL R0, R0, 0.4920634925365447998 ;  /* 0x3efbefbf00007820 */ /* 0x000fe20000400000 */
[----:B------:R-:W-:Y:S02]  /*00c0*/  FMNMX R4, RZ, R2, !PT ;  /* 0x00000002ff047209 */ /* 0x000fe40007800000 */
[----:B------:R-:W1:Y:S02]  /*00d0*/  LDC.64 R2, c[0x0][0x210] ;  /* 0x00008400ff027b82 */ /* 0x000e640000000a00 */
[----:B------:R-:W-:Y:S01]  /*00e0*/  FMNMX R0, RZ, R0, !PT ;  /* 0x00000000ff007209 */ /* 0x000fe20007800000 */
[----:B------:R-:W2:Y:S08]  /*00f0*/  F2I.TRUNC.NTZ R6, R4 ;  /* 0x0000000400067305 */ /* 0x000eb0000020f100 */
[----:B------:R-:W3:Y:S01]  /*0100*/  F2I.TRUNC.NTZ R7, R0 ;  /* 0x0000000000077305 */ /* 0x000ee2000020f100 */
[----:B--2---:R-:W-:-:S05]  /*0110*/  I2FP.F32.S32 R9, R6 ;  /* 0x0000000600097245 */ /* 0x004fca0000201400 */
[----:B------:R-:W-:Y:S01]  /*0120*/  FADD.SAT R6, R4, -R9 ;  /* 0x8000000904067221 */ /* 0x000fe20000002000 */
[----:B-1----:R-:W-:Y:S01]  /*0130*/  IMAD.WIDE R2, R5, 0x4, R2 ;  /* 0x0000000405027825 */ /* 0x002fe200078e0202 */
[----:B---3--:R-:W-:-:S05]  /*0140*/  I2FP.F32.S32 R7, R7 ;  /* 0x0000000700077245 */ /* 0x008fca0000201400 */
[----:B------:R-:W-:Y:S01]  /*0150*/  FADD.SAT R7, R0, -R7 ;  /* 0x8000000700077221 */ /* 0x000fe20000002000 */
[----:B------:R-:W-:Y:S06]  /*0160*/  @P0 EXIT ;  /* 0x000000000000094d */ /* 0x000fec0003800000 */
[----:B------:R-:W-:Y:S02]  /*0170*/  ULDC.64 UR4, c[0x0][0x208] ;  /* 0x0000820000047ab9 */ /* 0x000fe40000000a00 */
[----:B------:R-:W-:Y:S01]  /*0180*/  STG.E.64 desc[UR4][R2.64], R6 ;  /* 0x0000000602007986 */ /* 0x000fe2000c101b04 */
[----:B------:R-:W-:Y:S05]  /*0190*/  EXIT ;  /* 0x000000000000794d */ /* 0x000fea0003800000 */
.L_x_0:
[----:B------:R-:W-:-:S00]  /*01a0*/  BRA `(.L_x_0) ;  /* 0xfffffffc00fc7947 */ /* 0x000fc0000383ffff */
[----:B------:R-:W-:-:S00]  /*01b0*/  NOP ;  /* 0x0000000000007918 */ /* 0x000fc00000000000 */
        /* <DEDUP_REMOVED lines=12> */
.L_x_1:


//--------------------- .nv.constant0.triton_poi_fused__to_copy_arange_clamp_mul_sub_31 --------------------------
	.section	.nv.constant0.triton_poi_fused__to_copy_arange_clamp_mul_sub_31,"a",@progbits
	.sectionflags	@""
	.align	4
.nv.constant0.triton_poi_fused__to_copy_arange_clamp_mul_sub_31:
	.zero		540
